//
// Generated by NVIDIA NVVM Compiler
//
// Compiler Build ID: CL-36424714
// Cuda compilation tools, release 13.0, V13.0.88
// Based on NVVM 20.0.0
//

.version 9.0
.target sm_100
.address_size 64

	// .globl	_Z6kernelPhi

.visible .entry _Z6kernelPhi(
	.param .u64 .ptr .align 1 _Z6kernelPhi_param_0,
	.param .u32 _Z6kernelPhi_param_1
)
{
	.reg .pred 	%p<6>;
	.reg .b16 	%rs<11>;
	.reg .b32 	%r<25>;
	.reg .b64 	%rd<8>;

	ld.param.u64 	%rd3, [_Z6kernelPhi_param_0];
	ld.param.u32 	%r13, [_Z6kernelPhi_param_1];
	cvta.to.global.u64 	%rd1, %rd3;
	mov.u32 	%r14, %tid.x;
	mov.u32 	%r15, %ntid.x;
	mov.u32 	%r16, %ctaid.x;
	mad.lo.s32 	%r17, %r15, %r16, %r14;
	mul.lo.s32 	%r1, %r13, %r17;
	add.s32 	%r2, %r1, %r13;
	setp.lt.s32 	%p1, %r13, 1;
	@%p1 bra 	$L__BB0_7;
	add.s32 	%r18, %r1, 1;
	max.s32 	%r3, %r2, %r18;
	sub.s32 	%r19, %r3, %r1;
	and.b32  	%r4, %r19, 3;
	setp.eq.s32 	%p2, %r4, 0;
	mov.u32 	%r23, %r1;
	@%p2 bra 	$L__BB0_4;
	neg.s32 	%r21, %r4;
	mov.u32 	%r23, %r1;
$L__BB0_3:
	.pragma "nounroll";
	cvt.s64.s32 	%rd4, %r23;
	add.s64 	%rd5, %rd1, %rd4;
	ld.global.u8 	%rs1, [%rd5];
	add.s16 	%rs2, %rs1, 1;
	st.global.u8 	[%rd5], %rs2;
	add.s32 	%r23, %r23, 1;
	add.s32 	%r21, %r21, 1;
	setp.ne.s32 	%p3, %r21, 0;
	@%p3 bra 	$L__BB0_3;
$L__BB0_4:
	sub.s32 	%r20, %r1, %r3;
	setp.gt.u32 	%p4, %r20, -4;
	@%p4 bra 	$L__BB0_7;
	add.s64 	%rd2, %rd1, 1;
$L__BB0_6:
	cvt.s64.s32 	%rd6, %r23;
	add.s64 	%rd7, %rd2, %rd6;
	ld.global.u8 	%rs3, [%rd7+-1];
	add.s16 	%rs4, %rs3, 1;
	st.global.u8 	[%rd7+-1], %rs4;
	ld.global.u8 	%rs5, [%rd7];
	add.s16 	%rs6, %rs5, 1;
	st.global.u8 	[%rd7], %rs6;
	ld.global.u8 	%rs7, [%rd7+1];
	add.s16 	%rs8, %rs7, 1;
	st.global.u8 	[%rd7+1], %rs8;
	ld.global.u8 	%rs9, [%rd7+2];
	add.s16 	%rs10, %rs9, 1;
	st.global.u8 	[%rd7+2], %rs10;
	add.s32 	%r23, %r23, 4;
	setp.lt.s32 	%p5, %r23, %r2;
	@%p5 bra 	$L__BB0_6;
$L__BB0_7:
	ret;

}


// ===== COMPILED SASS (sm_100) =====

	.target	sm_100

	.elftype	@"ET_EXEC"


//--------------------- .note.nv.tkinfo           --------------------------
	.section	.note.nv.tkinfo,"",@"SHT_NOTE"
	.sectionflags	@"SHF_NOTE_NV_TKINFO"
	.tkinfo
        /*0018*/ 	.word	0x00000002
        /*0030*/ 	.string	""
        /*0030*/ 	.string	"ptxas"
        /*0030*/ 	.string	"Cuda compilation tools, release 13.0, V13.0.88"
        /*0030*/ 	.string	"Build cuda_13.0.r13.0/compiler.36424714_0"
        /*0030*/ 	.string	"-arch sm_100 -m 64 "



//--------------------- .note.nv.cuinfo           --------------------------
	.section	.note.nv.cuinfo,"",@"SHT_NOTE"
	.sectionflags	@"SHF_NOTE_NV_CUINFO"
        /*0018*/ 	.short	0x0002
        /*001a*/ 	.short	0x0064
        /*001c*/ 	.short	0x0082
	.zero		2


//--------------------- .nv.info                  --------------------------
	.section	.nv.info,"",@"SHT_CUDA_INFO"
	.align	4


	//----- nvinfo : EIATTR_REGCOUNT
	.align		4
        /*0000*/ 	.byte	0x04, 0x2f
        /*0002*/ 	.short	(.L_1 - .L_0)
	.align		4
.L_0:
        /*0004*/ 	.word	index@(_Z6kernelPhi)
        /*0008*/ 	.word	0x00000010


	//----- nvinfo : EIATTR_FRAME_SIZE
	.align		4
.L_1:
        /*000c*/ 	.byte	0x04, 0x11
        /*000e*/ 	.short	(.L_3 - .L_2)
	.align		4
.L_2:
        /*0010*/ 	.word	index@(_Z6kernelPhi)
        /*0014*/ 	.word	0x00000000


	//----- nvinfo : EIATTR_MIN_STACK_SIZE
	.align		4
.L_3:
        /*0018*/ 	.byte	0x04, 0x12
        /*001a*/ 	.short	(.L_5 - .L_4)
	.align		4
.L_4:
        /*001c*/ 	.word	index@(_Z6kernelPhi)
        /*0020*/ 	.word	0x00000000
.L_5:


//--------------------- .nv.compat                --------------------------
	.section	.nv.compat,"",@"SHT_CUDA_COMPAT_INFO"
	.align	4
        /*0000*/ 	.byte	0x02, 0x09, 0x00, 0x00, 0x02, 0x02, 0x01, 0x00, 0x02, 0x05, 0x05, 0x00, 0x03, 0x07, 0x01, 0x01
        /*0010*/ 	.byte	0x02, 0x03, 0x00, 0x00, 0x02, 0x06, 0x01, 0x00, 0x04, 0x0b, 0x08, 0x00, 0x09, 0x00, 0x00, 0x00
        /*0020*/ 	.byte	0x00, 0x00, 0x00, 0x00


//--------------------- .nv.info._Z6kernelPhi     --------------------------
	.section	.nv.info._Z6kernelPhi,"",@"SHT_CUDA_INFO"
	.sectionflags	@""
	.align	4


	//----- nvinfo : EIATTR_CUDA_API_VERSION
	.align		4
        /*0000*/ 	.byte	0x04, 0x37
        /*0002*/ 	.short	(.L_7 - .L_6)
.L_6:
        /*0004*/ 	.word	0x00000082


	//----- nvinfo : EIATTR_KPARAM_INFO
	.align		4
.L_7:
        /*0008*/ 	.byte	0x04, 0x17
        /*000a*/ 	.short	(.L_9 - .L_8)
.L_8:
        /*000c*/ 	.word	0x00000000
        /*0010*/ 	.short	0x0001
        /*0012*/ 	.short	0x0008
        /*0014*/ 	.byte	0x00, 0xf0, 0x11, 0x00


	//----- nvinfo : EIATTR_KPARAM_INFO
	.align		4
.L_9:
        /*0018*/ 	.byte	0x04, 0x17
        /*001a*/ 	.short	(.L_11 - .L_10)
.L_10:
        /*001c*/ 	.word	0x00000000
        /*0020*/ 	.short	0x0000
        /*0022*/ 	.short	0x0000
        /*0024*/ 	.byte	0x00, 0xf5, 0x21, 0x00


	//----- nvinfo : EIATTR_SPARSE_MMA_MASK
	.align		4
.L_11:
        /*0028*/ 	.byte	0x03, 0x50
        /*002a*/ 	.short	0x0000


	//----- nvinfo : EIATTR_MAXREG_COUNT
	.align		4
        /*002c*/ 	.byte	0x03, 0x1b
        /*002e*/ 	.short	0x00ff


	//----- nvinfo : EIATTR_MERCURY_ISA_VERSION
	.align		4
        /*0030*/ 	.byte	0x03, 0x5f
        /*0032*/ 	.short	0x0101


	//----- nvinfo : EIATTR_VRC_CTA_INIT_COUNT
	.align		4
        /*0034*/ 	.byte	0x02, 0x4a
	.zero		1
	.zero		1


	//----- nvinfo : EIATTR_EXIT_INSTR_OFFSETS
	.align		4
        /*0038*/ 	.byte	0x04, 0x1c
        /*003a*/ 	.short	(.L_13 - .L_12)


	//   ....[0]....
.L_12:
        /*003c*/ 	.word	0x00000070


	//   ....[1]....
        /*0040*/ 	.word	0x000001f0


	//   ....[2]....
        /*0044*/ 	.word	0x00000310


	//----- nvinfo : EIATTR_CRS_STACK_SIZE
	.align		4
.L_13:
        /*0048*/ 	.byte	0x04, 0x1e
        /*004a*/ 	.short	(.L_15 - .L_14)
.L_14:
        /*004c*/ 	.word	0x00000000


	//----- nvinfo : EIATTR_CBANK_PARAM_SIZE
	.align		4
.L_15:
        /*0050*/ 	.byte	0x03, 0x19
        /*0052*/ 	.short	0x000c


	//----- nvinfo : EIATTR_PARAM_CBANK
	.align		4
        /*0054*/ 	.byte	0x04, 0x0a
        /*0056*/ 	.short	(.L_17 - .L_16)
	.align		4
.L_16:
        /*0058*/ 	.word	index@(.nv.constant0._Z6kernelPhi)
        /*005c*/ 	.short	0x0380
        /*005e*/ 	.short	0x000c


	//----- nvinfo : EIATTR_SW_WAR
	.align		4
.L_17:
        /*0060*/ 	.byte	0x04, 0x36
        /*0062*/ 	.short	(.L_19 - .L_18)
.L_18:
        /*0064*/ 	.word	0x00000008
.L_19:


//--------------------- .nv.callgraph             --------------------------
	.section	.nv.callgraph,"",@"SHT_CUDA_CALLGRAPH"
	.align	4
	.sectionentsize	8
	.align		4
        /*0000*/ 	.word	0x00000000
	.align		4
        /*0004*/ 	.word	0xffffffff
	.align		4
        /*0008*/ 	.word	0x00000000
	.align		4
        /*000c*/ 	.word	0xfffffffe
	.align		4
        /*0010*/ 	.word	0x00000000
	.align		4
        /*0014*/ 	.word	0xfffffffd
	.align		4
        /*0018*/ 	.word	0x00000000
	.align		4
        /*001c*/ 	.word	0xfffffffc


//--------------------- .text._Z6kernelPhi        --------------------------
	.section	.text._Z6kernelPhi,"ax",@progbits
	.align	128
        .global         _Z6kernelPhi
        .type           _Z6kernelPhi,@function
        .size           _Z6kernelPhi,(.L_x_5 - _Z6kernelPhi)
        .other          _Z6kernelPhi,@"STO_CUDA_ENTRY STV_DEFAULT"
_Z6kernelPhi:
.text._Z6kernelPhi:
[----:B------:R-:W-:Y:S08]  /*0000*/  LDC R1, c[0x0][0x37c] ;  /* 0x0000df00ff017b82 */ /* 0x000ff00000000800 */
[----:B------:R-:W0:Y:S01]  /*0010*/  LDC R5, c[0x0][0x388] ;  /* 0x0000e200ff057b82 */ /* 0x000e220000000800 */
[----:B------:R-:W1:Y:S01]  /*0020*/  S2R R0, SR_TID.X ;  /* 0x0000000000007919 */ /* 0x000e620000002100 */
[----:B------:R-:W1:Y:S01]  /*0030*/  LDCU UR4, c[0x0][0x360] ;  /* 0x00006c00ff0477ac */ /* 0x000e620008000800 */
[----:B------:R-:W1:Y:S01]  /*0040*/  S2R R3, SR_CTAID.X ;  /* 0x0000000000037919 */ /* 0x000e620000002500 */
[----:B0-----:R-:W-:Y:S01]  /*0050*/  ISETP.GE.AND P0, PT, R5, 0x1, PT ;  /* 0x000000010500780c */ /* 0x001fe20003f06270 */
[----:B-1----:R-:W-:-:S12]  /*0060*/  IMAD R0, R3, UR4, R0 ;  /* 0x0000000403007c24 */ /* 0x002fd8000f8e0200 */
[----:B------:R-:W-:Y:S05]  /*0070*/  @!P0 EXIT ;  /* 0x000000000000894d */ /* 0x000fea0003800000 */
[----:B------:R-:W-:Y:S01]  /*0080*/  IMAD R0, R0, R5, RZ ;  /* 0x0000000500007224 */ /* 0x000fe200078e02ff */
[----:B------:R-:W0:Y:S01]  /*0090*/  LDCU.64 UR8, c[0x0][0x380] ;  /* 0x00007000ff0877ac */ /* 0x000e220008000a00 */
[----:B------:R-:W-:Y:S02]  /*00a0*/  BSSY.RECONVERGENT B0, `(.L_x_0) ;  /* 0x0000014000007945 */ /* 0x000fe40003800200 */
[C---:B------:R-:W-:Y:S01]  /*00b0*/  IMAD.IADD R5, R0.reuse, 0x1, R5 ;  /* 0x0000000100057824 */ /* 0x040fe200078e0205 */
[----:B------:R-:W1:Y:S04]  /*00c0*/  LDCU.64 UR4, c[0x0][0x358] ;  /* 0x00006b00ff0477ac */ /* 0x000e680008000a00 */
[----:B------:R-:W-:Y:S01]  /*00d0*/  VIADDMNMX R3, R0, 0x1, R5, !PT ;  /* 0x0000000100037846 */ /* 0x000fe20007800105 */
[----:B------:R-:W2:Y:S04]  /*00e0*/  LDCU.64 UR6, c[0x0][0x380] ;  /* 0x00007000ff0677ac */ /* 0x000ea80008000a00 */
[----:B------:R-:W-:-:S02]  /*00f0*/  IMAD.IADD R2, R3, 0x1, -R0 ;  /* 0x0000000103027824 */ /* 0x000fc400078e0a00 */
[----:B------:R-:W-:-:S03]  /*0100*/  IMAD.IADD R3, R0, 0x1, -R3 ;  /* 0x0000000100037824 */ /* 0x000fc600078e0a03 */
[----:B------:R-:W-:Y:S02]  /*0110*/  LOP3.LUT P1, R2, R2, 0x3, RZ, 0xc0, !PT ;  /* 0x0000000302027812 */ /* 0x000fe4000782c0ff */
[----:B------:R-:W-:-:S11]  /*0120*/  ISETP.GT.U32.AND P0, PT, R3, -0x4, PT ;  /* 0xfffffffc0300780c */ /* 0x000fd60003f04070 */
[----:B012---:R-:W-:Y:S05]  /*0130*/  @!P1 BRA `(.L_x_1) ;  /* 0x0000000000289947 */ /* 0x007fea0003800000 */
[----:B------:R-:W-:-:S07]  /*0140*/  IMAD.MOV R4, RZ, RZ, -R2 ;  /* 0x000000ffff047224 */ /* 0x000fce00078e0a02 */
.L_x_2:
[----:B0-----:R-:W-:-:S04]  /*0150*/  IADD3 R2, P1, PT, R0, UR6, RZ ;  /* 0x0000000600027c10 */ /* 0x001fc8000ff3e0ff */
[----:B------:R-:W-:-:S05]  /*0160*/  LEA.HI.X.SX32 R3, R0, UR7, 0x1, P1 ;  /* 0x0000000700037c11 */ /* 0x000fca00088f0eff */
[----:B------:R-:W2:Y:S01]  /*0170*/  LDG.E.U8 R6, desc[UR4][R2.64] ;  /* 0x0000000402067981 */ /* 0x000ea2000c1e1100 */
[----:B------:R-:W-:Y:S02]  /*0180*/  VIADD R4, R4, 0x1 ;  /* 0x0000000104047836 */ /* 0x000fe40000000000 */
[----:B------:R-:W-:-:S03]  /*0190*/  VIADD R0, R0, 0x1 ;  /* 0x0000000100007836 */ /* 0x000fc60000000000 */
[----:B------:R-:W-:Y:S02]  /*01a0*/  ISETP.NE.AND P1, PT, R4, RZ, PT ;  /* 0x000000ff0400720c */ /* 0x000fe40003f25270 */
[----:B--2---:R-:W-:-:S05]  /*01b0*/  IADD3 R7, PT, PT, R6, 0x1, RZ ;  /* 0x0000000106077810 */ /* 0x004fca0007ffe0ff */
[----:B------:R0:W-:Y:S06]  /*01c0*/  STG.E.U8 desc[UR4][R2.64], R7 ;  /* 0x0000000702007986 */ /* 0x0001ec000c101104 */
[----:B------:R-:W-:Y:S05]  /*01d0*/  @P1 BRA `(.L_x_2) ;  /* 0xfffffffc00dc1947 */ /* 0x000fea000383ffff */
.L_x_1:
[----:B------:R-:W-:Y:S05]  /*01e0*/  BSYNC.RECONVERGENT B0 ;  /* 0x0000000000007941 */ /* 0x000fea0003800200 */
.L_x_0:
[----:B------:R-:W-:Y:S05]  /*01f0*/  @P0 EXIT ;  /* 0x000000000000094d */ /* 0x000fea0003800000 */
.L_x_3:
[----:B01----:R-:W-:-:S04]  /*0200*/  IADD3.X R2, P0, PT, R0, UR8, RZ, PT, !PT ;  /* 0x0000000800027c10 */ /* 0x003fc8000bf1e4ff */
[----:B------:R-:W-:-:S05]  /*0210*/  LEA.HI.X.SX32 R3, R0, UR9, 0x1, P0 ;  /* 0x0000000900037c11 */ /* 0x000fca00080f0eff */
[----:B------:R-:W2:Y:S02]  /*0220*/  LDG.E.U8 R4, desc[UR4][R2.64+-0x1] ;  /* 0xffffff0402047981 */ /* 0x000ea4000c1e1100 */
[----:B--2---:R-:W-:-:S05]  /*0230*/  IADD3 R7, PT, PT, R4, 0x1, RZ ;  /* 0x0000000104077810 */ /* 0x004fca0007ffe0ff */
[----:B------:R1:W-:Y:S04]  /*0240*/  STG.E.U8 desc[UR4][R2.64+-0x1], R7 ;  /* 0xffffff0702007986 */ /* 0x0003e8000c101104 */
[----:B------:R-:W2:Y:S04]  /*0250*/  LDG.E.U8 R4, desc[UR4][R2.64] ;  /* 0x0000000402047981 */ /* 0x000ea8000c1e1100 */
[----:B------:R-:W3:Y:S04]  /*0260*/  LDG.E.U8 R6, desc[UR4][R2.64+0x1] ;  /* 0x0000010402067981 */ /* 0x000ee8000c1e1100 */
[----:B------:R-:W4:Y:S01]  /*0270*/  LDG.E.U8 R8, desc[UR4][R2.64+0x2] ;  /* 0x0000020402087981 */ /* 0x000f22000c1e1100 */
[----:B------:R-:W-:-:S05]  /*0280*/  VIADD R0, R0, 0x4 ;  /* 0x0000000400007836 */ /* 0x000fca0000000000 */
[----:B------:R-:W-:Y:S01]  /*0290*/  ISETP.GE.AND P0, PT, R0, R5, PT ;  /* 0x000000050000720c */ /* 0x000fe20003f06270 */
[----:B--2---:R-:W-:Y:S02]  /*02a0*/  VIADD R9, R4, 0x1 ;  /* 0x0000000104097836 */ /* 0x004fe40000000000 */
[----:B---3--:R-:W-:-:S03]  /*02b0*/  VIADD R11, R6, 0x1 ;  /* 0x00000001060b7836 */ /* 0x008fc60000000000 */
[----:B------:R1:W-:Y:S01]  /*02c0*/  STG.E.U8 desc[UR4][R2.64], R9 ;  /* 0x0000000902007986 */ /* 0x0003e2000c101104 */
[----:B----4-:R-:W-:-:S03]  /*02d0*/  IADD3 R13, PT, PT, R8, 0x1, RZ ;  /* 0x00000001080d7810 */ /* 0x010fc60007ffe0ff */
[----:B------:R1:W-:Y:S04]  /*02e0*/  STG.E.U8 desc[UR4][R2.64+0x1], R11 ;  /* 0x0000010b02007986 */ /* 0x0003e8000c101104 */
[----:B------:R1:W-:Y:S01]  /*02f0*/  STG.E.U8 desc[UR4][R2.64+0x2], R13 ;  /* 0x0000020d02007986 */ /* 0x0003e2000c101104 */
[----:B------:R-:W-:Y:S05]  /*0300*/  @!P0 BRA `(.L_x_3) ;  /* 0xfffffffc00bc8947 */ /* 0x000fea000383ffff */
[----:B------:R-:W-:Y:S05]  /*0310*/  EXIT ;  /* 0x000000000000794d */ /* 0x000fea0003800000 */
.L_x_4:
[----:B------:R-:W-:-:S00]  /*0320*/  BRA `(.L_x_4) ;  /* 0xfffffffc00fc7947 */ /* 0x000fc0000383ffff */
[----:B------:R-:W-:-:S00]  /*0330*/  NOP ;  /* 0x0000000000007918 */ /* 0x000fc00000000000 */
        /* <DEDUP_REMOVED lines=12> */
.L_x_5:


//--------------------- .nv.shared.reserved.0     --------------------------
	.section	.nv.shared.reserved.0,"aw",@nobits
	.weak		__nv_reservedSMEM_offset_0_alias
	.size		__nv_reservedSMEM_offset_0_alias, 0, 64
	.other		__nv_reservedSMEM_offset_0_alias,@"STO_CUDA_RESERVED_SHARED STV_DEFAULT"
__nv_reservedSMEM_offset_0_alias:
	.zero		0
	.zero		64


//--------------------- .nv.constant0._Z6kernelPhi --------------------------
	.section	.nv.constant0._Z6kernelPhi,"a",@progbits
	.sectionflags	@""
	.align	4
.nv.constant0._Z6kernelPhi:
	.zero		908


//--------------------- SYMBOLS --------------------------

	.type		.nv.reservedSmem.offset0,@object
	.size		.nv.reservedSmem.offset0,0x4
